//
// Generated by NVIDIA NVVM Compiler
//
// Compiler Build ID: CL-36424714
// Cuda compilation tools, release 13.0, V13.0.88
// Based on NVVM 20.0.0
//

.version 9.0
.target sm_100
.address_size 64

	// .globl	_Z10fft_kernelPfS_S_S_iii
.global .align 4 .b8 __cudart_i2opi_f[24] = {65, 144, 67, 60, 153, 149, 98, 219, 192, 221, 52, 245, 209, 87, 39, 252, 41, 21, 68, 78, 110, 131, 249, 162};

.visible .entry _Z10fft_kernelPfS_S_S_iii(
	.param .u64 .ptr .align 1 _Z10fft_kernelPfS_S_S_iii_param_0,
	.param .u64 .ptr .align 1 _Z10fft_kernelPfS_S_S_iii_param_1,
	.param .u64 .ptr .align 1 _Z10fft_kernelPfS_S_S_iii_param_2,
	.param .u64 .ptr .align 1 _Z10fft_kernelPfS_S_S_iii_param_3,
	.param .u32 _Z10fft_kernelPfS_S_S_iii_param_4,
	.param .u32 _Z10fft_kernelPfS_S_S_iii_param_5,
	.param .u32 _Z10fft_kernelPfS_S_S_iii_param_6
)
{
	.local .align 4 .b8 	__local_depot0[28];
	.reg .b64 	%SP;
	.reg .b64 	%SPL;
	.reg .pred 	%p<26>;
	.reg .b32 	%r<106>;
	.reg .b32 	%f<63>;
	.reg .b64 	%rd<59>;
	.reg .b64 	%fd<9>;

	mov.u64 	%SPL, __local_depot0;
	ld.param.u64 	%rd19, [_Z10fft_kernelPfS_S_S_iii_param_0];
	ld.param.u64 	%rd20, [_Z10fft_kernelPfS_S_S_iii_param_1];
	ld.param.u32 	%r44, [_Z10fft_kernelPfS_S_S_iii_param_4];
	ld.param.u32 	%r45, [_Z10fft_kernelPfS_S_S_iii_param_5];
	ld.param.u32 	%r46, [_Z10fft_kernelPfS_S_S_iii_param_6];
	cvta.to.global.u64 	%rd1, %rd20;
	cvta.to.global.u64 	%rd2, %rd19;
	add.u64 	%rd3, %SPL, 0;
	add.u64 	%rd4, %SPL, 0;
	mov.u32 	%r47, %ctaid.x;
	mul.lo.s32 	%r1, %r45, %r47;
	add.s32 	%r2, %r1, %r44;
	setp.gt.s32 	%p1, %r2, %r46;
	@%p1 bra 	$L__BB0_29;
	setp.lt.s32 	%p2, %r44, 2;
	@%p2 bra 	$L__BB0_26;
	mov.u32 	%r3, %tid.x;
	mov.b32 	%r94, 2;
	mov.u32 	%r4, %ntid.x;
$L__BB0_3:
	shr.s32 	%r6, %r94, 1;
	setp.ge.s32 	%p3, %r3, %r6;
	@%p3 bra 	$L__BB0_25;
	cvt.rn.f64.s32 	%fd3, %r94;
	mov.u32 	%r95, %r3;
$L__BB0_5:
	cvt.rn.f64.u32 	%fd1, %r95;
	mul.f64 	%fd2, %fd1, 0dC01921FB54442D18;
	div.rn.f64 	%fd4, %fd2, %fd3;
	cvt.rn.f32.f64 	%f1, %fd4;
	mul.f32 	%f12, %f1, 0f3F22F983;
	cvt.rni.s32.f32 	%r103, %f12;
	cvt.rn.f32.s32 	%f13, %r103;
	fma.rn.f32 	%f14, %f13, 0fBFC90FDA, %f1;
	fma.rn.f32 	%f15, %f13, 0fB3A22168, %f14;
	fma.rn.f32 	%f62, %f13, 0fA7C234C5, %f15;
	abs.f32 	%f3, %f1;
	setp.ltu.f32 	%p4, %f3, 0f47CE4780;
	mov.u32 	%r99, %r103;
	mov.f32 	%f61, %f62;
	@%p4 bra 	$L__BB0_13;
	setp.neu.f32 	%p5, %f3, 0f7F800000;
	@%p5 bra 	$L__BB0_8;
	mov.f32 	%f18, 0f00000000;
	mul.rn.f32 	%f61, %f1, %f18;
	mov.b32 	%r99, 0;
	bra.uni 	$L__BB0_13;
$L__BB0_8:
	mov.b32 	%r9, %f1;
	shl.b32 	%r50, %r9, 8;
	or.b32  	%r10, %r50, -2147483648;
	mov.b64 	%rd57, 0;
	mov.b32 	%r96, 0;
	mov.u64 	%rd55, __cudart_i2opi_f;
	mov.u64 	%rd56, %rd4;
$L__BB0_9:
	.pragma "nounroll";
	ld.global.nc.u32 	%r51, [%rd55];
	mad.wide.u32 	%rd25, %r51, %r10, %rd57;
	shr.u64 	%rd57, %rd25, 32;
	st.local.u32 	[%rd56], %rd25;
	add.s32 	%r96, %r96, 1;
	add.s64 	%rd56, %rd56, 4;
	add.s64 	%rd55, %rd55, 4;
	setp.ne.s32 	%p6, %r96, 6;
	@%p6 bra 	$L__BB0_9;
	shr.u32 	%r52, %r9, 23;
	st.local.u32 	[%rd4+24], %rd57;
	and.b32  	%r13, %r52, 31;
	and.b32  	%r53, %r52, 224;
	add.s32 	%r54, %r53, -128;
	shr.u32 	%r55, %r54, 5;
	mul.wide.u32 	%rd26, %r55, 4;
	sub.s64 	%rd11, %rd4, %rd26;
	ld.local.u32 	%r97, [%rd11+24];
	ld.local.u32 	%r98, [%rd11+20];
	setp.eq.s32 	%p7, %r13, 0;
	@%p7 bra 	$L__BB0_12;
	shf.l.wrap.b32 	%r97, %r98, %r97, %r13;
	ld.local.u32 	%r56, [%rd11+16];
	shf.l.wrap.b32 	%r98, %r56, %r98, %r13;
$L__BB0_12:
	shr.u32 	%r57, %r97, 30;
	shf.l.wrap.b32 	%r58, %r98, %r97, 2;
	shl.b32 	%r59, %r98, 2;
	shr.u32 	%r60, %r58, 31;
	add.s32 	%r61, %r60, %r57;
	neg.s32 	%r62, %r61;
	setp.lt.s32 	%p8, %r9, 0;
	selp.b32 	%r99, %r62, %r61, %p8;
	xor.b32  	%r63, %r58, %r9;
	shr.s32 	%r64, %r58, 31;
	xor.b32  	%r65, %r64, %r58;
	xor.b32  	%r66, %r64, %r59;
	cvt.u64.u32 	%rd27, %r65;
	shl.b64 	%rd28, %rd27, 32;
	cvt.u64.u32 	%rd29, %r66;
	or.b64  	%rd30, %rd28, %rd29;
	cvt.rn.f64.s64 	%fd5, %rd30;
	mul.f64 	%fd6, %fd5, 0d3BF921FB54442D19;
	cvt.rn.f32.f64 	%f16, %fd6;
	neg.f32 	%f17, %f16;
	setp.lt.s32 	%p9, %r63, 0;
	selp.f32 	%f61, %f17, %f16, %p9;
$L__BB0_13:
	setp.ltu.f32 	%p10, %f3, 0f47CE4780;
	add.s32 	%r68, %r99, 1;
	mul.rn.f32 	%f19, %f61, %f61;
	and.b32  	%r69, %r99, 1;
	setp.eq.b32 	%p11, %r69, 1;
	selp.f32 	%f20, %f61, 0f3F800000, %p11;
	fma.rn.f32 	%f21, %f19, %f20, 0f00000000;
	fma.rn.f32 	%f22, %f19, 0f37CBAC00, 0fBAB607ED;
	selp.f32 	%f23, 0fB94D4153, %f22, %p11;
	selp.f32 	%f24, 0f3C0885E4, 0f3D2AAABB, %p11;
	fma.rn.f32 	%f25, %f23, %f19, %f24;
	selp.f32 	%f26, 0fBE2AAAA8, 0fBEFFFFFF, %p11;
	fma.rn.f32 	%f27, %f25, %f19, %f26;
	fma.rn.f32 	%f28, %f27, %f21, %f20;
	and.b32  	%r70, %r68, 2;
	setp.eq.s32 	%p12, %r70, 0;
	mov.f32 	%f29, 0f00000000;
	sub.f32 	%f30, %f29, %f28;
	selp.f32 	%f7, %f28, %f30, %p12;
	@%p10 bra 	$L__BB0_21;
	setp.neu.f32 	%p13, %f3, 0f7F800000;
	@%p13 bra 	$L__BB0_16;
	mov.f32 	%f33, 0f00000000;
	mul.rn.f32 	%f62, %f1, %f33;
	mov.b32 	%r103, 0;
	bra.uni 	$L__BB0_21;
$L__BB0_16:
	mov.b32 	%r22, %f1;
	shl.b32 	%r72, %r22, 8;
	or.b32  	%r23, %r72, -2147483648;
	mov.b64 	%rd58, 0;
	mov.b32 	%r100, 0;
$L__BB0_17:
	.pragma "nounroll";
	mul.wide.u32 	%rd32, %r100, 4;
	mov.u64 	%rd33, __cudart_i2opi_f;
	add.s64 	%rd34, %rd33, %rd32;
	ld.global.nc.u32 	%r73, [%rd34];
	mad.wide.u32 	%rd35, %r73, %r23, %rd58;
	shr.u64 	%rd58, %rd35, 32;
	add.s64 	%rd36, %rd3, %rd32;
	st.local.u32 	[%rd36], %rd35;
	add.s32 	%r100, %r100, 1;
	setp.ne.s32 	%p14, %r100, 6;
	@%p14 bra 	$L__BB0_17;
	shr.u32 	%r74, %r22, 23;
	st.local.u32 	[%rd3+24], %rd58;
	and.b32  	%r26, %r74, 31;
	and.b32  	%r75, %r74, 224;
	add.s32 	%r76, %r75, -128;
	shr.u32 	%r77, %r76, 5;
	mul.wide.u32 	%rd37, %r77, 4;
	sub.s64 	%rd14, %rd3, %rd37;
	ld.local.u32 	%r101, [%rd14+24];
	ld.local.u32 	%r102, [%rd14+20];
	setp.eq.s32 	%p15, %r26, 0;
	@%p15 bra 	$L__BB0_20;
	shf.l.wrap.b32 	%r101, %r102, %r101, %r26;
	ld.local.u32 	%r78, [%rd14+16];
	shf.l.wrap.b32 	%r102, %r78, %r102, %r26;
$L__BB0_20:
	shr.u32 	%r79, %r101, 30;
	shf.l.wrap.b32 	%r80, %r102, %r101, 2;
	shl.b32 	%r81, %r102, 2;
	shr.u32 	%r82, %r80, 31;
	add.s32 	%r83, %r82, %r79;
	neg.s32 	%r84, %r83;
	setp.lt.s32 	%p16, %r22, 0;
	selp.b32 	%r103, %r84, %r83, %p16;
	xor.b32  	%r85, %r80, %r22;
	shr.s32 	%r86, %r80, 31;
	xor.b32  	%r87, %r86, %r80;
	xor.b32  	%r88, %r86, %r81;
	cvt.u64.u32 	%rd38, %r87;
	shl.b64 	%rd39, %rd38, 32;
	cvt.u64.u32 	%rd40, %r88;
	or.b64  	%rd41, %rd39, %rd40;
	cvt.rn.f64.s64 	%fd7, %rd41;
	mul.f64 	%fd8, %fd7, 0d3BF921FB54442D19;
	cvt.rn.f32.f64 	%f31, %fd8;
	neg.f32 	%f32, %f31;
	setp.lt.s32 	%p17, %r85, 0;
	selp.f32 	%f62, %f32, %f31, %p17;
$L__BB0_21:
	mul.rn.f32 	%f34, %f62, %f62;
	and.b32  	%r90, %r103, 1;
	setp.eq.b32 	%p18, %r90, 1;
	selp.f32 	%f35, 0f3F800000, %f62, %p18;
	fma.rn.f32 	%f36, %f34, %f35, 0f00000000;
	fma.rn.f32 	%f37, %f34, 0f37CBAC00, 0fBAB607ED;
	selp.f32 	%f38, %f37, 0fB94D4153, %p18;
	selp.f32 	%f39, 0f3D2AAABB, 0f3C0885E4, %p18;
	fma.rn.f32 	%f40, %f38, %f34, %f39;
	selp.f32 	%f41, 0fBEFFFFFF, 0fBE2AAAA8, %p18;
	fma.rn.f32 	%f42, %f40, %f34, %f41;
	fma.rn.f32 	%f43, %f42, %f36, %f35;
	and.b32  	%r91, %r103, 2;
	setp.eq.s32 	%p19, %r91, 0;
	mov.f32 	%f44, 0f00000000;
	sub.f32 	%f45, %f44, %f43;
	selp.f32 	%f11, %f43, %f45, %p19;
	setp.ge.s32 	%p20, %r95, %r44;
	@%p20 bra 	$L__BB0_24;
	add.s32 	%r104, %r95, %r1;
$L__BB0_23:
	add.s32 	%r92, %r104, %r6;
	mul.wide.s32 	%rd42, %r92, 4;
	add.s64 	%rd43, %rd2, %rd42;
	ld.global.f32 	%f46, [%rd43];
	add.s64 	%rd44, %rd1, %rd42;
	ld.global.f32 	%f47, [%rd44];
	mul.f32 	%f48, %f7, %f46;
	mul.f32 	%f49, %f11, %f47;
	sub.f32 	%f50, %f48, %f49;
	mul.f32 	%f51, %f7, %f47;
	fma.rn.f32 	%f52, %f11, %f46, %f51;
	mul.wide.s32 	%rd45, %r104, 4;
	add.s64 	%rd46, %rd2, %rd45;
	ld.global.f32 	%f53, [%rd46];
	add.s64 	%rd47, %rd1, %rd45;
	ld.global.f32 	%f54, [%rd47];
	add.f32 	%f55, %f53, %f50;
	st.global.f32 	[%rd46], %f55;
	add.f32 	%f56, %f54, %f52;
	st.global.f32 	[%rd47], %f56;
	sub.f32 	%f57, %f53, %f50;
	st.global.f32 	[%rd43], %f57;
	sub.f32 	%f58, %f54, %f52;
	st.global.f32 	[%rd44], %f58;
	add.s32 	%r104, %r104, %r94;
	setp.lt.s32 	%p21, %r104, %r2;
	@%p21 bra 	$L__BB0_23;
$L__BB0_24:
	add.s32 	%r95, %r95, %r4;
	setp.lt.s32 	%p22, %r95, %r6;
	@%p22 bra 	$L__BB0_5;
$L__BB0_25:
	bar.sync 	0;
	shl.b32 	%r94, %r94, 1;
	setp.le.s32 	%p23, %r94, %r44;
	@%p23 bra 	$L__BB0_3;
$L__BB0_26:
	mov.u32 	%r93, %tid.x;
	add.s32 	%r105, %r1, %r93;
	setp.ge.s32 	%p24, %r105, %r2;
	@%p24 bra 	$L__BB0_29;
	ld.param.u64 	%rd54, [_Z10fft_kernelPfS_S_S_iii_param_3];
	ld.param.u64 	%rd53, [_Z10fft_kernelPfS_S_S_iii_param_2];
	mov.u32 	%r41, %ntid.x;
	cvta.to.global.u64 	%rd15, %rd53;
	cvta.to.global.u64 	%rd16, %rd54;
$L__BB0_28:
	mul.wide.s32 	%rd48, %r105, 4;
	add.s64 	%rd49, %rd2, %rd48;
	ld.global.f32 	%f59, [%rd49];
	add.s64 	%rd50, %rd15, %rd48;
	st.global.f32 	[%rd50], %f59;
	add.s64 	%rd51, %rd1, %rd48;
	ld.global.f32 	%f60, [%rd51];
	add.s64 	%rd52, %rd16, %rd48;
	st.global.f32 	[%rd52], %f60;
	add.s32 	%r105, %r105, %r41;
	setp.lt.s32 	%p25, %r105, %r2;
	@%p25 bra 	$L__BB0_28;
$L__BB0_29:
	ret;

}


// ===== COMPILED SASS (sm_100) =====

	.target	sm_100

	.elftype	@"ET_EXEC"


//--------------------- .note.nv.tkinfo           --------------------------
	.section	.note.nv.tkinfo,"",@"SHT_NOTE"
	.sectionflags	@"SHF_NOTE_NV_TKINFO"
	.tkinfo
        /*0018*/ 	.word	0x00000002
        /*0030*/ 	.string	""
        /*0030*/ 	.string	"ptxas"
        /*0030*/ 	.string	"Cuda compilation tools, release 13.0, V13.0.88"
        /*0030*/ 	.string	"Build cuda_13.0.r13.0/compiler.36424714_0"
        /*0030*/ 	.string	"-arch sm_100 -m 64 "



//--------------------- .note.nv.cuinfo           --------------------------
	.section	.note.nv.cuinfo,"",@"SHT_NOTE"
	.sectionflags	@"SHF_NOTE_NV_CUINFO"
        /*0018*/ 	.short	0x0002
        /*001a*/ 	.short	0x0064
        /*001c*/ 	.short	0x0082
	.zero		2


//--------------------- .nv.info                  --------------------------
	.section	.nv.info,"",@"SHT_CUDA_INFO"
	.align	4


	//----- nvinfo : EIATTR_REGCOUNT
	.align		4
        /*0000*/ 	.byte	0x04, 0x2f
        /*0002*/ 	.short	(.L_2 - .L_1)
	.align		4
.L_1:
        /*0004*/ 	.word	index@(_Z10fft_kernelPfS_S_S_iii)
        /*0008*/ 	.word	0x00000020


	//----- nvinfo : EIATTR_FRAME_SIZE
	.align		4
.L_2:
        /*000c*/ 	.byte	0x04, 0x11
        /*000e*/ 	.short	(.L_4 - .L_3)
	.align		4
.L_3:
        /*0010*/ 	.word	index@($__internal_0_$__cuda_sm20_div_rn_f64_full)
        /*0014*/ 	.word	0x00000020


	//----- nvinfo : EIATTR_FRAME_SIZE
	.align		4
.L_4:
        /*0018*/ 	.byte	0x04, 0x11
        /*001a*/ 	.short	(.L_6 - .L_5)
	.align		4
.L_5:
        /*001c*/ 	.word	index@(_Z10fft_kernelPfS_S_S_iii)
        /*0020*/ 	.word	0x00000020


	//----- nvinfo : EIATTR_MIN_STACK_SIZE
	.align		4
.L_6:
        /*0024*/ 	.byte	0x04, 0x12
        /*0026*/ 	.short	(.L_8 - .L_7)
	.align		4
.L_7:
        /*0028*/ 	.word	index@(_Z10fft_kernelPfS_S_S_iii)
        /*002c*/ 	.word	0x00000020
.L_8:


//--------------------- .nv.compat                --------------------------
	.section	.nv.compat,"",@"SHT_CUDA_COMPAT_INFO"
	.align	4
        /*0000*/ 	.byte	0x02, 0x09, 0x00, 0x00, 0x02, 0x02, 0x01, 0x00, 0x02, 0x05, 0x05, 0x00, 0x03, 0x07, 0x01, 0x01
        /*0010*/ 	.byte	0x02, 0x03, 0x00, 0x00, 0x02, 0x06, 0x01, 0x00, 0x04, 0x0b, 0x08, 0x00, 0x01, 0x00, 0x00, 0x00
        /*0020*/ 	.byte	0x00, 0x00, 0x00, 0x00


//--------------------- .nv.info._Z10fft_kernelPfS_S_S_iii --------------------------
	.section	.nv.info._Z10fft_kernelPfS_S_S_iii,"",@"SHT_CUDA_INFO"
	.sectionflags	@""
	.align	4


	//----- nvinfo : EIATTR_CUDA_API_VERSION
	.align		4
        /*0000*/ 	.byte	0x04, 0x37
        /*0002*/ 	.short	(.L_10 - .L_9)
.L_9:
        /*0004*/ 	.word	0x00000082


	//----- nvinfo : EIATTR_KPARAM_INFO
	.align		4
.L_10:
        /*0008*/ 	.byte	0x04, 0x17
        /*000a*/ 	.short	(.L_12 - .L_11)
.L_11:
        /*000c*/ 	.word	0x00000000
        /*0010*/ 	.short	0x0006
        /*0012*/ 	.short	0x0028
        /*0014*/ 	.byte	0x00, 0xf0, 0x11, 0x00


	//----- nvinfo : EIATTR_KPARAM_INFO
	.align		4
.L_12:
        /*0018*/ 	.byte	0x04, 0x17
        /*001a*/ 	.short	(.L_14 - .L_13)
.L_13:
        /*001c*/ 	.word	0x00000000
        /*0020*/ 	.short	0x0005
        /*0022*/ 	.short	0x0024
        /*0024*/ 	.byte	0x00, 0xf0, 0x11, 0x00


	//----- nvinfo : EIATTR_KPARAM_INFO
	.align		4
.L_14:
        /*0028*/ 	.byte	0x04, 0x17
        /*002a*/ 	.short	(.L_16 - .L_15)
.L_15:
        /*002c*/ 	.word	0x00000000
        /*0030*/ 	.short	0x0004
        /*0032*/ 	.short	0x0020
        /*0034*/ 	.byte	0x00, 0xf0, 0x11, 0x00


	//----- nvinfo : EIATTR_KPARAM_INFO
	.align		4
.L_16:
        /*0038*/ 	.byte	0x04, 0x17
        /*003a*/ 	.short	(.L_18 - .L_17)
.L_17:
        /*003c*/ 	.word	0x00000000
        /*0040*/ 	.short	0x0003
        /*0042*/ 	.short	0x0018
        /*0044*/ 	.byte	0x00, 0xf5, 0x21, 0x00


	//----- nvinfo : EIATTR_KPARAM_INFO
	.align		4
.L_18:
        /*0048*/ 	.byte	0x04, 0x17
        /*004a*/ 	.short	(.L_20 - .L_19)
.L_19:
        /*004c*/ 	.word	0x00000000
        /*0050*/ 	.short	0x0002
        /*0052*/ 	.short	0x0010
        /*0054*/ 	.byte	0x00, 0xf5, 0x21, 0x00


	//----- nvinfo : EIATTR_KPARAM_INFO
	.align		4
.L_20:
        /*0058*/ 	.byte	0x04, 0x17
        /*005a*/ 	.short	(.L_22 - .L_21)
.L_21:
        /*005c*/ 	.word	0x00000000
        /*0060*/ 	.short	0x0001
        /*0062*/ 	.short	0x0008
        /*0064*/ 	.byte	0x00, 0xf5, 0x21, 0x00


	//----- nvinfo : EIATTR_KPARAM_INFO
	.align		4
.L_22:
        /*0068*/ 	.byte	0x04, 0x17
        /*006a*/ 	.short	(.L_24 - .L_23)
.L_23:
        /*006c*/ 	.word	0x00000000
        /*0070*/ 	.short	0x0000
        /*0072*/ 	.short	0x0000
        /*0074*/ 	.byte	0x00, 0xf5, 0x21, 0x00


	//----- nvinfo : EIATTR_SPARSE_MMA_MASK
	.align		4
.L_24:
        /*0078*/ 	.byte	0x03, 0x50
        /*007a*/ 	.short	0x0000


	//----- nvinfo : EIATTR_MAXREG_COUNT
	.align		4
        /*007c*/ 	.byte	0x03, 0x1b
        /*007e*/ 	.short	0x00ff


	//----- nvinfo : EIATTR_NUM_BARRIERS
	.align		4
        /*0080*/ 	.byte	0x02, 0x4c
        /*0082*/ 	.byte	0x01
	.zero		1


	//----- nvinfo : EIATTR_MERCURY_ISA_VERSION
	.align		4
        /*0084*/ 	.byte	0x03, 0x5f
        /*0086*/ 	.short	0x0101


	//----- nvinfo : EIATTR_VRC_CTA_INIT_COUNT
	.align		4
        /*0088*/ 	.byte	0x02, 0x4a
	.zero		1
	.zero		1


	//----- nvinfo : EIATTR_EXIT_INSTR_OFFSETS
	.align		4
        /*008c*/ 	.byte	0x04, 0x1c
        /*008e*/ 	.short	(.L_26 - .L_25)


	//   ....[0]....
.L_25:
        /*0090*/ 	.word	0x00000070


	//   ....[1]....
        /*0094*/ 	.word	0x00000f50


	//   ....[2]....
        /*0098*/ 	.word	0x00001060


	//----- nvinfo : EIATTR_CRS_STACK_SIZE
	.align		4
.L_26:
        /*009c*/ 	.byte	0x04, 0x1e
        /*009e*/ 	.short	(.L_28 - .L_27)
.L_27:
        /*00a0*/ 	.word	0x00000000


	//----- nvinfo : EIATTR_CBANK_PARAM_SIZE
	.align		4
.L_28:
        /*00a4*/ 	.byte	0x03, 0x19
        /*00a6*/ 	.short	0x002c


	//----- nvinfo : EIATTR_PARAM_CBANK
	.align		4
        /*00a8*/ 	.byte	0x04, 0x0a
        /*00aa*/ 	.short	(.L_30 - .L_29)
	.align		4
.L_29:
        /*00ac*/ 	.word	index@(.nv.constant0._Z10fft_kernelPfS_S_S_iii)
        /*00b0*/ 	.short	0x0380
        /*00b2*/ 	.short	0x002c


	//----- nvinfo : EIATTR_SW_WAR
	.align		4
.L_30:
        /*00b4*/ 	.byte	0x04, 0x36
        /*00b6*/ 	.short	(.L_32 - .L_31)
.L_31:
        /*00b8*/ 	.word	0x00000008
.L_32:


//--------------------- .nv.callgraph             --------------------------
	.section	.nv.callgraph,"",@"SHT_CUDA_CALLGRAPH"
	.align	4
	.sectionentsize	8
	.align		4
        /*0000*/ 	.word	0x00000000
	.align		4
        /*0004*/ 	.word	0xffffffff
	.align		4
        /*0008*/ 	.word	0x00000000
	.align		4
        /*000c*/ 	.word	0xfffffffe
	.align		4
        /*0010*/ 	.word	0x00000000
	.align		4
        /*0014*/ 	.word	0xfffffffd
	.align		4
        /*0018*/ 	.word	0x00000000
	.align		4
        /*001c*/ 	.word	0xfffffffc


//--------------------- .nv.constant4             --------------------------
	.section	.nv.constant4,"a",@progbits
	.align	8
	.align		8
.nv.constant4:
        /*0000*/ 	.dword	__cudart_i2opi_f


//--------------------- .text._Z10fft_kernelPfS_S_S_iii --------------------------
	.section	.text._Z10fft_kernelPfS_S_S_iii,"ax",@progbits
	.align	128
        .global         _Z10fft_kernelPfS_S_S_iii
        .type           _Z10fft_kernelPfS_S_S_iii,@function
        .size           _Z10fft_kernelPfS_S_S_iii,(.L_x_23 - _Z10fft_kernelPfS_S_S_iii)
        .other          _Z10fft_kernelPfS_S_S_iii,@"STO_CUDA_ENTRY STV_DEFAULT"
_Z10fft_kernelPfS_S_S_iii:
.text._Z10fft_kernelPfS_S_S_iii:
[----:B------:R-:W0:Y:S08]  /*0000*/  LDC R1, c[0x0][0x37c] ;  /* 0x0000df00ff017b82 */ /* 0x000e300000000800 */
[----:B------:R-:W1:Y:S01]  /*0010*/  S2UR UR8, SR_CTAID.X ;  /* 0x00000000000879c3 */ /* 0x000e620000002500 */
[----:B------:R-:W1:Y:S01]  /*0020*/  LDCU.64 UR4, c[0x0][0x3a0] ;  /* 0x00007400ff0477ac */ /* 0x000e620008000a00 */
[----:B0-----:R-:W-:-:S06]  /*0030*/  VIADD R1, R1, 0xffffffe0 ;  /* 0xffffffe001017836 */ /* 0x001fcc0000000000 */
[----:B------:R-:W0:Y:S01]  /*0040*/  LDC R0, c[0x0][0x3a8] ;  /* 0x0000ea00ff007b82 */ /* 0x000e220000000800 */
[----:B-1----:R-:W-:-:S06]  /*0050*/  UIMAD UR6, UR8, UR5, UR4 ;  /* 0x00000005080672a4 */ /* 0x002fcc000f8e0204 */
[----:B0-----:R-:W-:-:S13]  /*0060*/  ISETP.LT.AND P0, PT, R0, UR6, PT ;  /* 0x0000000600007c0c */ /* 0x001fda000bf01270 */
[----:B------:R-:W-:Y:S05]  /*0070*/  @P0 EXIT ;  /* 0x000000000000094d */ /* 0x000fea0003800000 */
[----:B------:R-:W-:Y:S01]  /*0080*/  UISETP.GE.AND UP0, UPT, UR4, 0x2, UPT ;  /* 0x000000020400788c */ /* 0x000fe2000bf06270 */
[----:B------:R-:W0:Y:S08]  /*0090*/  LDCU.64 UR10, c[0x0][0x358] ;  /* 0x00006b00ff0a77ac */ /* 0x000e300008000a00 */
[----:B------:R-:W-:Y:S05]  /*00a0*/  BRA.U !UP0, `(.L_x_0) ;  /* 0x0000000d08987547 */ /* 0x000fea000b800000 */
[----:B------:R-:W1:Y:S01]  /*00b0*/  S2R R5, SR_TID.X ;  /* 0x0000000000057919 */ /* 0x000e620000002100 */
[----:B------:R-:W2:Y:S01]  /*00c0*/  LDCU UR9, c[0x0][0x360] ;  /* 0x00006c00ff0977ac */ /* 0x000ea20008000800 */
[----:B------:R-:W-:-:S05]  /*00d0*/  UMOV UR7, 0x2 ;  /* 0x0000000200077882 */ /* 0x000fca0000000000 */
.L_x_15:
[----:B------:R-:W-:Y:S01]  /*00e0*/  USHF.R.S32.HI UR14, URZ, 0x1, UR7 ;  /* 0x00000001ff0e7899 */ /* 0x000fe20008011407 */
[----:B------:R-:W-:Y:S05]  /*00f0*/  BSSY.RECONVERGENT B0, `(.L_x_1) ;  /* 0x00000dc000007945 */ /* 0x000fea0003800200 */
[----:B-1----:R-:W-:-:S13]  /*0100*/  ISETP.GE.AND P0, PT, R5, UR14, PT ;  /* 0x0000000e05007c0c */ /* 0x002fda000bf06270 */
[----:B------:R-:W-:Y:S05]  /*0110*/  @P0 BRA `(.L_x_2) ;  /* 0x0000000c00640947 */ /* 0x000fea0003800000 */
[----:B------:R-:W1:Y:S01]  /*0120*/  I2F.F64 R6, UR7 ;  /* 0x0000000700067d12 */ /* 0x000e620008201c00 */
[----:B------:R-:W-:-:S07]  /*0130*/  IMAD.MOV.U32 R9, RZ, RZ, R5 ;  /* 0x000000ffff097224 */ /* 0x000fce00078e0005 */
.L_x_14:
[----:B-1----:R-:W1:Y:S01]  /*0140*/  MUFU.RCP64H R3, R7 ;  /* 0x0000000700037308 */ /* 0x002e620000001800 */
[----:B------:R-:W-:Y:S01]  /*0150*/  IMAD.MOV.U32 R2, RZ, RZ, 0x1 ;  /* 0x00000001ff027424 */ /* 0x000fe200078e00ff */
[----:B------:R-:W-:Y:S01]  /*0160*/  UMOV UR4, 0x54442d18 ;  /* 0x54442d1800047882 */ /* 0x000fe20000000000 */
[----:B------:R-:W-:Y:S01]  /*0170*/  UMOV UR5, 0x401921fb ;  /* 0x401921fb00057882 */ /* 0x000fe20000000000 */
[----:B------:R-:W-:Y:S03]  /*0180*/  BSSY.RECONVERGENT B1, `(.L_x_3) ;  /* 0x0000013000017945 */ /* 0x000fe60003800200 */
[----:B-1----:R-:W-:-:S08]  /*0190*/  DFMA R10, -R6, R2, 1 ;  /* 0x3ff00000060a742b */ /* 0x002fd00000000102 */
[----:B------:R-:W-:Y:S02]  /*01a0*/  DFMA R12, R10, R10, R10 ;  /* 0x0000000a0a0c722b */ /* 0x000fe4000000000a */
[----:B------:R-:W1:Y:S06]  /*01b0*/  I2F.F64.U32 R10, R9 ;  /* 0x00000009000a7312 */ /* 0x000e6c0000201800 */
[----:B------:R-:W-:-:S08]  /*01c0*/  DFMA R12, R2, R12, R2 ;  /* 0x0000000c020c722b */ /* 0x000fd00000000002 */
[----:B------:R-:W-:Y:S02]  /*01d0*/  DFMA R2, -R6, R12, 1 ;  /* 0x3ff000000602742b */ /* 0x000fe4000000010c */
[----:B-1----:R-:W-:-:S06]  /*01e0*/  DMUL R10, R10, -UR4 ;  /* 0x800000040a0a7c28 */ /* 0x002fcc0008000000 */
[----:B------:R-:W-:-:S04]  /*01f0*/  DFMA R2, R12, R2, R12 ;  /* 0x000000020c02722b */ /* 0x000fc8000000000c */
[----:B------:R-:W-:-:S04]  /*0200*/  FSETP.GEU.AND P1, PT, |R11|, 6.5827683646048100446e-37, PT ;  /* 0x036000000b00780b */ /* 0x000fc80003f2e200 */
[----:B------:R-:W-:-:S08]  /*0210*/  DMUL R12, R10, R2 ;  /* 0x000000020a0c7228 */ /* 0x000fd00000000000 */
[----:B0-----:R-:W-:-:S08]  /*0220*/  DFMA R14, -R6, R12, R10 ;  /* 0x0000000c060e722b */ /* 0x001fd0000000010a */
[----:B------:R-:W-:-:S10]  /*0230*/  DFMA R2, R2, R14, R12 ;  /* 0x0000000e0202722b */ /* 0x000fd4000000000c */
[----:B------:R-:W-:-:S05]  /*0240*/  FFMA R0, RZ, R7, R3 ;  /* 0x00000007ff007223 */ /* 0x000fca0000000003 */
[----:B------:R-:W-:-:S13]  /*0250*/  FSETP.GT.AND P0, PT, |R0|, 1.469367938527859385e-39, PT ;  /* 0x001000000000780b */ /* 0x000fda0003f04200 */
[----:B------:R-:W-:Y:S05]  /*0260*/  @P0 BRA P1, `(.L_x_4) ;  /* 0x0000000000100947 */ /* 0x000fea0000800000 */
[----:B------:R-:W-:-:S07]  /*0270*/  MOV R0, 0x290 ;  /* 0x0000029000007802 */ /* 0x000fce0000000f00 */
[----:B0-2---:R-:W-:Y:S05]  /*0280*/  CALL.REL.NOINC `($__internal_0_$__cuda_sm20_div_rn_f64_full) ;  /* 0x0000000c00787944 */ /* 0x005fea0003c00000 */
[----:B------:R-:W-:Y:S02]  /*0290*/  IMAD.MOV.U32 R2, RZ, RZ, R16 ;  /* 0x000000ffff027224 */ /* 0x000fe400078e0010 */
[----:B------:R-:W-:-:S07]  /*02a0*/  IMAD.MOV.U32 R3, RZ, RZ, R17 ;  /* 0x000000ffff037224 */ /* 0x000fce00078e0011 */
.L_x_4:
[----:B0-2---:R-:W-:Y:S05]  /*02b0*/  BSYNC.RECONVERGENT B1 ;  /* 0x0000000000017941 */ /* 0x005fea0003800200 */
.L_x_3:
[----:B------:R-:W0:Y:S01]  /*02c0*/  F2F.F32.F64 R13, R2 ;  /* 0x00000002000d7310 */ /* 0x000e220000301000 */
[----:B------:R-:W-:Y:S01]  /*02d0*/  BSSY.RECONVERGENT B1, `(.L_x_5) ;  /* 0x0000042000017945 */ /* 0x000fe20003800200 */
[C---:B0-----:R-:W-:Y:S01]  /*02e0*/  FMUL R0, R13.reuse, 0.63661974668502807617 ;  /* 0x3f22f9830d007820 */ /* 0x041fe20000400000 */
[----:B------:R-:W-:-:S05]  /*02f0*/  FSETP.GE.AND P0, PT, |R13|, 105615, PT ;  /* 0x47ce47800d00780b */ /* 0x000fca0003f06200 */
[----:B------:R-:W0:Y:S02]  /*0300*/  F2I.NTZ R0, R0 ;  /* 0x0000000000007305 */ /* 0x000e240000203100 */
[----:B0-----:R-:W-:Y:S01]  /*0310*/  I2FP.F32.S32 R4, R0 ;  /* 0x0000000000047245 */ /* 0x001fe20000201400 */
[----:B------:R-:W-:-:S04]  /*0320*/  IMAD.MOV.U32 R18, RZ, RZ, R0 ;  /* 0x000000ffff127224 */ /* 0x000fc800078e0000 */
[----:B------:R-:W-:-:S04]  /*0330*/  FFMA R11, R4, -1.5707962512969970703, R13 ;  /* 0xbfc90fda040b7823 */ /* 0x000fc8000000000d */
[----:B------:R-:W-:-:S04]  /*0340*/  FFMA R11, R4, -7.5497894158615963534e-08, R11 ;  /* 0xb3a22168040b7823 */ /* 0x000fc8000000000b */
[----:B------:R-:W-:-:S04]  /*0350*/  FFMA R17, R4, -5.3903029534742383927e-15, R11 ;  /* 0xa7c234c504117823 */ /* 0x000fc8000000000b */
[----:B------:R-:W-:Y:S01]  /*0360*/  IMAD.MOV.U32 R4, RZ, RZ, R17 ;  /* 0x000000ffff047224 */ /* 0x000fe200078e0011 */
[----:B------:R-:W-:Y:S06]  /*0370*/  @!P0 BRA `(.L_x_6) ;  /* 0x0000000000dc8947 */ /* 0x000fec0003800000 */
[----:B------:R-:W-:-:S13]  /*0380*/  FSETP.NEU.AND P0, PT, |R13|, +INF , PT ;  /* 0x7f8000000d00780b */ /* 0x000fda0003f0d200 */
[----:B------:R-:W-:Y:S01]  /*0390*/  @!P0 FMUL R4, RZ, R13 ;  /* 0x0000000dff048220 */ /* 0x000fe20000400000 */
[----:B------:R-:W-:Y:S01]  /*03a0*/  @!P0 IMAD.MOV.U32 R0, RZ, RZ, RZ ;  /* 0x000000ffff008224 */ /* 0x000fe200078e00ff */
[----:B------:R-:W-:Y:S06]  /*03b0*/  @!P0 BRA `(.L_x_6) ;  /* 0x0000000000cc8947 */ /* 0x000fec0003800000 */
[----:B------:R-:W-:Y:S01]  /*03c0*/  IMAD.SHL.U32 R2, R13, 0x100, RZ ;  /* 0x000001000d027824 */ /* 0x000fe200078e00ff */
[----:B------:R-:W0:Y:S01]  /*03d0*/  LDCU.64 UR12, c[0x4][URZ] ;  /* 0x01000000ff0c77ac */ /* 0x000e220008000a00 */
[----:B------:R-:W-:Y:S02]  /*03e0*/  IMAD.MOV.U32 R8, RZ, RZ, RZ ;  /* 0x000000ffff087224 */ /* 0x000fe400078e00ff */
[----:B------:R-:W-:Y:S01]  /*03f0*/  IMAD.MOV.U32 R0, RZ, RZ, R1 ;  /* 0x000000ffff007224 */ /* 0x000fe200078e0001 */
[----:B------:R-:W-:Y:S01]  /*0400*/  LOP3.LUT R19, R2, 0x80000000, RZ, 0xfc, !PT ;  /* 0x8000000002137812 */ /* 0x000fe200078efcff */
[----:B------:R-:W-:Y:S01]  /*0410*/  UMOV UR5, URZ ;  /* 0x000000ff00057c82 */ /* 0x000fe20008000000 */
[----:B------:R-:W-:-:S05]  /*0420*/  UMOV UR4, URZ ;  /* 0x000000ff00047c82 */ /* 0x000fca0008000000 */
.L_x_7:
[----:B0-----:R-:W-:Y:S02]  /*0430*/  IMAD.U32 R10, RZ, RZ, UR12 ;  /* 0x0000000cff0a7e24 */ /* 0x001fe4000f8e00ff */
[----:B------:R-:W-:-:S05]  /*0440*/  IMAD.U32 R11, RZ, RZ, UR13 ;  /* 0x0000000dff0b7e24 */ /* 0x000fca000f8e00ff */
[----:B------:R-:W2:Y:S01]  /*0450*/  LDG.E.CONSTANT R2, desc[UR10][R10.64] ;  /* 0x0000000a0a027981 */ /* 0x000ea2000c1e9900 */
[----:B------:R-:W-:Y:S02]  /*0460*/  UIADD3 UR12, UP0, UPT, UR12, 0x4, URZ ;  /* 0x000000040c0c7890 */ /* 0x000fe4000ff1e0ff */
[----:B------:R-:W-:Y:S02]  /*0470*/  UIADD3 UR4, UPT, UPT, UR4, 0x1, URZ ;  /* 0x0000000104047890 */ /* 0x000fe4000fffe0ff */
[----:B------:R-:W-:Y:S02]  /*0480*/  UIADD3.X UR13, UPT, UPT, URZ, UR13, URZ, UP0, !UPT ;  /* 0x0000000dff0d7290 */ /* 0x000fe400087fe4ff */
[----:B------:R-:W-:Y:S01]  /*0490*/  UISETP.NE.AND UP0, UPT, UR4, 0x6, UPT ;  /* 0x000000060400788c */ /* 0x000fe2000bf05270 */
[----:B--2---:R-:W-:-:S03]  /*04a0*/  IMAD.WIDE.U32 R2, R2, R19, RZ ;  /* 0x0000001302027225 */ /* 0x004fc600078e00ff */
[----:B------:R-:W-:-:S04]  /*04b0*/  IADD3 R15, P0, PT, R2, R8, RZ ;  /* 0x00000008020f7210 */ /* 0x000fc80007f1e0ff */
[----:B------:R-:W-:Y:S01]  /*04c0*/  IADD3.X R8, PT, PT, R3, UR5, RZ, P0, !PT ;  /* 0x0000000503087c10 */ /* 0x000fe200087fe4ff */
[----:B------:R0:W-:Y:S02]  /*04d0*/  STL [R0], R15 ;  /* 0x0000000f00007387 */ /* 0x0001e40000100800 */
[----:B0-----:R-:W-:Y:S01]  /*04e0*/  VIADD R0, R0, 0x4 ;  /* 0x0000000400007836 */ /* 0x001fe20000000000 */
[----:B------:R-:W-:Y:S06]  /*04f0*/  BRA.U UP0, `(.L_x_7) ;  /* 0xfffffffd00cc7547 */ /* 0x000fec000b83ffff */
[----:B------:R-:W-:Y:S01]  /*0500*/  SHF.R.U32.HI R4, RZ, 0x17, R13 ;  /* 0x00000017ff047819 */ /* 0x000fe2000001160d */
[----:B------:R0:W-:Y:S03]  /*0510*/  STL [R1+0x18], R8 ;  /* 0x0000180801007387 */ /* 0x0001e60000100800 */
[C---:B------:R-:W-:Y:S02]  /*0520*/  LOP3.LUT R0, R4.reuse, 0xe0, RZ, 0xc0, !PT ;  /* 0x000000e004007812 */ /* 0x040fe400078ec0ff */
[----:B------:R-:W-:-:S03]  /*0530*/  LOP3.LUT P0, RZ, R4, 0x1f, RZ, 0xc0, !PT ;  /* 0x0000001f04ff7812 */ /* 0x000fc6000780c0ff */
[----:B------:R-:W-:-:S05]  /*0540*/  VIADD R0, R0, 0xffffff80 ;  /* 0xffffff8000007836 */ /* 0x000fca0000000000 */
[----:B------:R-:W-:-:S05]  /*0550*/  SHF.R.U32.HI R0, RZ, 0x5, R0 ;  /* 0x00000005ff007819 */ /* 0x000fca0000011600 */
[----:B------:R-:W-:-:S05]  /*0560*/  IMAD R12, R0, -0x4, R1 ;  /* 0xfffffffc000c7824 */ /* 0x000fca00078e0201 */
[----:B------:R-:W2:Y:S04]  /*0570*/  LDL R0, [R12+0x18] ;  /* 0x000018000c007983 */ /* 0x000ea80000100800 */
[----:B------:R-:W2:Y:S04]  /*0580*/  LDL R3, [R12+0x14] ;  /* 0x000014000c037983 */ /* 0x000ea80000100800 */
[----:B------:R-:W3:Y:S01]  /*0590*/  @P0 LDL R2, [R12+0x10] ;  /* 0x000010000c020983 */ /* 0x000ee20000100800 */
[----:B------:R-:W-:Y:S01]  /*05a0*/  LOP3.LUT R4, R4, 0x1f, RZ, 0xc0, !PT ;  /* 0x0000001f04047812 */ /* 0x000fe200078ec0ff */
[----:B------:R-:W-:Y:S01]  /*05b0*/  UMOV UR4, 0x54442d19 ;  /* 0x54442d1900047882 */ /* 0x000fe20000000000 */
[----:B------:R-:W-:-:S02]  /*05c0*/  UMOV UR5, 0x3bf921fb ;  /* 0x3bf921fb00057882 */ /* 0x000fc40000000000 */
[-C--:B--2---:R-:W-:Y:S02]  /*05d0*/  @P0 SHF.L.W.U32.HI R0, R3, R4.reuse, R0 ;  /* 0x0000000403000219 */ /* 0x084fe40000010e00 */
[----:B---3--:R-:W-:Y:S02]  /*05e0*/  @P0 SHF.L.W.U32.HI R3, R2, R4, R3 ;  /* 0x0000000402030219 */ /* 0x008fe40000010e03 */
[----:B------:R-:W-:Y:S02]  /*05f0*/  ISETP.GE.AND P0, PT, R13, RZ, PT ;  /* 0x000000ff0d00720c */ /* 0x000fe40003f06270 */
[C---:B------:R-:W-:Y:S01]  /*0600*/  SHF.L.W.U32.HI R2, R3.reuse, 0x2, R0 ;  /* 0x0000000203027819 */ /* 0x040fe20000010e00 */
[----:B------:R-:W-:-:S03]  /*0610*/  IMAD.SHL.U32 R3, R3, 0x4, RZ ;  /* 0x0000000403037824 */ /* 0x000fc600078e00ff */
[----:B------:R-:W-:-:S04]  /*0620*/  SHF.R.S32.HI R4, RZ, 0x1f, R2 ;  /* 0x0000001fff047819 */ /* 0x000fc80000011402 */
[C---:B------:R-:W-:Y:S02]  /*0630*/  LOP3.LUT R10, R4.reuse, R3, RZ, 0x3c, !PT ;  /* 0x00000003040a7212 */ /* 0x040fe400078e3cff */
[----:B------:R-:W-:Y:S02]  /*0640*/  LOP3.LUT R11, R4, R2, RZ, 0x3c, !PT ;  /* 0x00000002040b7212 */ /* 0x000fe400078e3cff */
[----:B------:R-:W-:Y:S02]  /*0650*/  SHF.R.U32.HI R3, RZ, 0x1e, R0 ;  /* 0x0000001eff037819 */ /* 0x000fe40000011600 */
[C---:B------:R-:W-:Y:S02]  /*0660*/  LOP3.LUT R4, R2.reuse, R13, RZ, 0x3c, !PT ;  /* 0x0000000d02047212 */ /* 0x040fe400078e3cff */
[----:B------:R-:W1:Y:S01]  /*0670*/  I2F.F64.S64 R10, R10 ;  /* 0x0000000a000a7312 */ /* 0x000e620000301c00 */
[----:B------:R-:W-:Y:S02]  /*0680*/  LEA.HI R0, R2, R3, RZ, 0x1 ;  /* 0x0000000302007211 */ /* 0x000fe400078f08ff */
[----:B------:R-:W-:-:S03]  /*0690*/  ISETP.GE.AND P1, PT, R4, RZ, PT ;  /* 0x000000ff0400720c */ /* 0x000fc60003f26270 */
[----:B------:R-:W-:-:S04]  /*06a0*/  IMAD.MOV R2, RZ, RZ, -R0 ;  /* 0x000000ffff027224 */ /* 0x000fc800078e0a00 */
[----:B------:R-:W-:Y:S01]  /*06b0*/  @!P0 IMAD.MOV.U32 R0, RZ, RZ, R2 ;  /* 0x000000ffff008224 */ /* 0x000fe200078e0002 */
[----:B-1----:R-:W-:-:S10]  /*06c0*/  DMUL R14, R10, UR4 ;  /* 0x000000040a0e7c28 */ /* 0x002fd40008000000 */
[----:B------:R-:W1:Y:S02]  /*06d0*/  F2F.F32.F64 R14, R14 ;  /* 0x0000000e000e7310 */ /* 0x000e640000301000 */
[----:B01----:R-:W-:-:S07]  /*06e0*/  FSEL R4, -R14, R14, !P1 ;  /* 0x0000000e0e047208 */ /* 0x003fce0004800100 */
.L_x_6:
[----:B------:R-:W-:Y:S05]  /*06f0*/  BSYNC.RECONVERGENT B1 ;  /* 0x0000000000017941 */ /* 0x000fea0003800200 */
.L_x_5:
[----:B------:R-:W-:Y:S02]  /*0700*/  IMAD.MOV.U32 R14, RZ, RZ, 0x37cbac00 ;  /* 0x37cbac00ff0e7424 */ /* 0x000fe400078e00ff */
[----:B------:R-:W-:Y:S01]  /*0710*/  FMUL R3, R4, R4 ;  /* 0x0000000404037220 */ /* 0x000fe20000400000 */
[C---:B------:R-:W-:Y:S01]  /*0720*/  LOP3.LUT R8, R0.reuse, 0x1, RZ, 0xc0, !PT ;  /* 0x0000000100087812 */ /* 0x040fe200078ec0ff */
[----:B------:R-:W-:Y:S01]  /*0730*/  IMAD.MOV.U32 R15, RZ, RZ, 0x3c0885e4 ;  /* 0x3c0885e4ff0f7424 */ /* 0x000fe200078e00ff */
[----:B------:R-:W-:Y:S01]  /*0740*/  BSSY.RECONVERGENT B1, `(.L_x_8) ;  /* 0x0000044000017945 */ /* 0x000fe20003800200 */
[----:B------:R-:W-:Y:S01]  /*0750*/  FFMA R2, R3, R14, -0.0013887860113754868507 ;  /* 0xbab607ed03027423 */ /* 0x000fe2000000000e */
[----:B------:R-:W-:Y:S01]  /*0760*/  VIADD R0, R0, 0x1 ;  /* 0x0000000100007836 */ /* 0x000fe20000000000 */
[----:B------:R-:W-:Y:S01]  /*0770*/  ISETP.NE.U32.AND P0, PT, R8, 0x1, PT ;  /* 0x000000010800780c */ /* 0x000fe20003f05070 */
[----:B------:R-:W-:-:S03]  /*0780*/  IMAD.MOV.U32 R16, RZ, RZ, 0x3e2aaaa8 ;  /* 0x3e2aaaa8ff107424 */ /* 0x000fc600078e00ff */
[----:B------:R-:W-:Y:S02]  /*0790*/  FSEL R2, R2, -0.00019574658654164522886, P0 ;  /* 0xb94d415302027808 */ /* 0x000fe40000000000 */
[----:B------:R-:W-:Y:S02]  /*07a0*/  FSEL R8, R15, 0.041666727513074874878, !P0 ;  /* 0x3d2aaabb0f087808 */ /* 0x000fe40004000000 */
[----:B------:R-:W-:Y:S02]  /*07b0*/  LOP3.LUT P1, RZ, R0, 0x2, RZ, 0xc0, !PT ;  /* 0x0000000200ff7812 */ /* 0x000fe4000782c0ff */
[----:B------:R-:W-:Y:S01]  /*07c0*/  FSEL R0, R4, 1, !P0 ;  /* 0x3f80000004007808 */ /* 0x000fe20004000000 */
[----:B------:R-:W-:Y:S01]  /*07d0*/  FFMA R2, R3, R2, R8 ;  /* 0x0000000203027223 */ /* 0x000fe20000000008 */
[----:B------:R-:W-:Y:S02]  /*07e0*/  FSEL R19, -R16, -0.4999999701976776123, !P0 ;  /* 0xbeffffff10137808 */ /* 0x000fe40004000100 */
[----:B------:R-:W-:Y:S01]  /*07f0*/  FSETP.GE.AND P0, PT, |R13|, 105615, PT ;  /* 0x47ce47800d00780b */ /* 0x000fe20003f06200 */
[----:B------:R-:W-:-:S02]  /*0800*/  FFMA R11, R3, R0, RZ ;  /* 0x00000000030b7223 */ /* 0x000fc400000000ff */
[----:B------:R-:W-:-:S04]  /*0810*/  FFMA R2, R3, R2, R19 ;  /* 0x0000000203027223 */ /* 0x000fc80000000013 */
[----:B------:R-:W-:-:S04]  /*0820*/  FFMA R12, R11, R2, R0 ;  /* 0x000000020b0c7223 */ /* 0x000fc80000000000 */
[----:B------:R-:W-:Y:S02]  /*0830*/  @P1 FADD R12, RZ, -R12 ;  /* 0x8000000cff0c1221 */ /* 0x000fe40000000000 */
[----:B------:R-:W-:Y:S05]  /*0840*/  @!P0 BRA `(.L_x_9) ;  /* 0x0000000000cc8947 */ /* 0x000fea0003800000 */
[----:B------:R-:W-:-:S13]  /*0850*/  FSETP.NEU.AND P0, PT, |R13|, +INF , PT ;  /* 0x7f8000000d00780b */ /* 0x000fda0003f0d200 */
[----:B------:R-:W-:Y:S01]  /*0860*/  @!P0 FMUL R17, RZ, R13 ;  /* 0x0000000dff118220 */ /* 0x000fe20000400000 */
[----:B------:R-:W-:Y:S01]  /*0870*/  @!P0 IMAD.MOV.U32 R18, RZ, RZ, RZ ;  /* 0x000000ffff128224 */ /* 0x000fe200078e00ff */
[----:B------:R-:W-:Y:S06]  /*0880*/  @!P0 BRA `(.L_x_9) ;  /* 0x0000000000bc8947 */ /* 0x000fec0003800000 */
[----:B------:R-:W0:Y:S01]  /*0890*/  LDC.64 R2, c[0x4][RZ] ;  /* 0x01000000ff027b82 */ /* 0x000e220000000a00 */
[----:B------:R-:W-:Y:S01]  /*08a0*/  IMAD.SHL.U32 R4, R13, 0x100, RZ ;  /* 0x000001000d047824 */ /* 0x000fe200078e00ff */
[----:B------:R-:W-:Y:S01]  /*08b0*/  UMOV UR4, URZ ;  /* 0x000000ff00047c82 */ /* 0x000fe20008000000 */
[----:B------:R-:W-:Y:S02]  /*08c0*/  IMAD.MOV.U32 R8, RZ, RZ, RZ ;  /* 0x000000ffff087224 */ /* 0x000fe400078e00ff */
[----:B------:R-:W-:Y:S01]  /*08d0*/  IMAD.MOV.U32 R0, RZ, RZ, RZ ;  /* 0x000000ffff007224 */ /* 0x000fe200078e00ff */
[----:B------:R-:W-:-:S07]  /*08e0*/  LOP3.LUT R21, R4, 0x80000000, RZ, 0xfc, !PT ;  /* 0x8000000004157812 */ /* 0x000fce00078efcff */
.L_x_10:
[----:B0-----:R-:W-:-:S05]  /*08f0*/  IMAD.WIDE.U32 R18, R0, 0x4, R2 ;  /* 0x0000000400127825 */ /* 0x001fca00078e0002 */
[----:B------:R-:W2:Y:S01]  /*0900*/  LDG.E.CONSTANT R10, desc[UR10][R18.64] ;  /* 0x0000000a120a7981 */ /* 0x000ea2000c1e9900 */
[C---:B-1----:R-:W-:Y:S02]  /*0910*/  IMAD R4, R0.reuse, 0x4, R1 ;  /* 0x0000000400047824 */ /* 0x042fe400078e0201 */
[----:B------:R-:W-:-:S05]  /*0920*/  VIADD R0, R0, 0x1 ;  /* 0x0000000100007836 */ /* 0x000fca0000000000 */
[----:B------:R-:W-:Y:S01]  /*0930*/  ISETP.NE.AND P0, PT, R0, 0x6, PT ;  /* 0x000000060000780c */ /* 0x000fe20003f05270 */
[----:B--2---:R-:W-:-:S03]  /*0940*/  IMAD.WIDE.U32 R10, R10, R21, RZ ;  /* 0x000000150a0a7225 */ /* 0x004fc600078e00ff */
[----:B------:R-:W-:-:S04]  /*0950*/  IADD3 R17, P1, PT, R10, R8, RZ ;  /* 0x000000080a117210 */ /* 0x000fc80007f3e0ff */
[----:B------:R-:W-:Y:S01]  /*0960*/  IADD3.X R8, PT, PT, R11, UR4, RZ, P1, !PT ;  /* 0x000000040b087c10 */ /* 0x000fe20008ffe4ff */
[----:B------:R1:W-:Y:S04]  /*0970*/  STL [R4], R17 ;  /* 0x0000001104007387 */ /* 0x0003e80000100800 */
[----:B------:R-:W-:Y:S05]  /*0980*/  @P0 BRA `(.L_x_10) ;  /* 0xfffffffc00d80947 */ /* 0x000fea000383ffff */
[----:B-1----:R-:W-:Y:S01]  /*0990*/  SHF.R.U32.HI R4, RZ, 0x17, R13 ;  /* 0x00000017ff047819 */ /* 0x002fe2000001160d */
        /* <DEDUP_REMOVED lines=11> */
[----:B------:R-:W-:Y:S01]  /*0a50*/  UMOV UR5, 0x3bf921fb ;  /* 0x3bf921fb00057882 */ /* 0x000fe20000000000 */
[----:B------:R-:W-:-:S02]  /*0a60*/  ISETP.GE.AND P1, PT, R13, RZ, PT ;  /* 0x000000ff0d00720c */ /* 0x000fc40003f26270 */
[-C--:B--2---:R-:W-:Y:S02]  /*0a70*/  @P0 SHF.L.W.U32.HI R0, R3, R4.reuse, R0 ;  /* 0x0000000403000219 */ /* 0x084fe40000010e00 */
[----:B---3--:R-:W-:-:S04]  /*0a80*/  @P0 SHF.L.W.U32.HI R3, R2, R4, R3 ;  /* 0x0000000402030219 */ /* 0x008fc80000010e03 */
[C---:B------:R-:W-:Y:S01]  /*0a90*/  SHF.L.W.U32.HI R2, R3.reuse, 0x2, R0 ;  /* 0x0000000203027819 */ /* 0x040fe20000010e00 */
[----:B------:R-:W-:-:S03]  /*0aa0*/  IMAD.SHL.U32 R3, R3, 0x4, RZ ;  /* 0x0000000403037824 */ /* 0x000fc600078e00ff */
[----:B------:R-:W-:Y:S02]  /*0ab0*/  SHF.R.S32.HI R4, RZ, 0x1f, R2 ;  /* 0x0000001fff047819 */ /* 0x000fe40000011402 */
[----:B------:R-:W-:Y:S02]  /*0ac0*/  LOP3.LUT R13, R2, R13, RZ, 0x3c, !PT ;  /* 0x0000000d020d7212 */ /* 0x000fe400078e3cff */
[C---:B------:R-:W-:Y:S02]  /*0ad0*/  LOP3.LUT R10, R4.reuse, R3, RZ, 0x3c, !PT ;  /* 0x00000003040a7212 */ /* 0x040fe400078e3cff */
[----:B------:R-:W-:Y:S02]  /*0ae0*/  LOP3.LUT R11, R4, R2, RZ, 0x3c, !PT ;  /* 0x00000002040b7212 */ /* 0x000fe400078e3cff */
[----:B------:R-:W-:Y:S02]  /*0af0*/  SHF.R.U32.HI R3, RZ, 0x1e, R0 ;  /* 0x0000001eff037819 */ /* 0x000fe40000011600 */
[----:B------:R-:W-:-:S02]  /*0b00*/  ISETP.GE.AND P0, PT, R13, RZ, PT ;  /* 0x000000ff0d00720c */ /* 0x000fc40003f06270 */
[----:B------:R-:W1:Y:S01]  /*0b10*/  I2F.F64.S64 R10, R10 ;  /* 0x0000000a000a7312 */ /* 0x000e620000301c00 */
[----:B------:R-:W-:-:S05]  /*0b20*/  LEA.HI R18, R2, R3, RZ, 0x1 ;  /* 0x0000000302127211 */ /* 0x000fca00078f08ff */
[----:B------:R-:W-:-:S04]  /*0b30*/  IMAD.MOV R0, RZ, RZ, -R18 ;  /* 0x000000ffff007224 */ /* 0x000fc800078e0a12 */
[----:B------:R-:W-:Y:S01]  /*0b40*/  @!P1 IMAD.MOV.U32 R18, RZ, RZ, R0 ;  /* 0x000000ffff129224 */ /* 0x000fe200078e0000 */
[----:B-1----:R-:W-:-:S10]  /*0b50*/  DMUL R20, R10, UR4 ;  /* 0x000000040a147c28 */ /* 0x002fd40008000000 */
[----:B------:R-:W1:Y:S02]  /*0b60*/  F2F.F32.F64 R20, R20 ;  /* 0x0000001400147310 */ /* 0x000e640000301000 */
[----:B01----:R-:W-:-:S07]  /*0b70*/  FSEL R17, -R20, R20, !P0 ;  /* 0x0000001414117208 */ /* 0x003fce0004000100 */
.L_x_9:
[----:B------:R-:W-:Y:S05]  /*0b80*/  BSYNC.RECONVERGENT B1 ;  /* 0x0000000000017941 */ /* 0x000fea0003800200 */
.L_x_8:
[----:B------:R-:W0:Y:S01]  /*0b90*/  LDCU UR4, c[0x0][0x3a0] ;  /* 0x00007400ff0477ac */ /* 0x000e220008000800 */
[----:B------:R-:W-:Y:S01]  /*0ba0*/  FMUL R3, R17, R17 ;  /* 0x0000001111037220 */ /* 0x000fe20000400000 */
[C---:B------:R-:W-:Y:S01]  /*0bb0*/  LOP3.LUT R0, R18.reuse, 0x1, RZ, 0xc0, !PT ;  /* 0x0000000112007812 */ /* 0x040fe200078ec0ff */
[----:B------:R-:W-:Y:S01]  /*0bc0*/  BSSY.RECONVERGENT B1, `(.L_x_11) ;  /* 0x000002b000017945 */ /* 0x000fe20003800200 */
[----:B------:R-:W-:Y:S01]  /*0bd0*/  LOP3.LUT P1, RZ, R18, 0x2, RZ, 0xc0, !PT ;  /* 0x0000000212ff7812 */ /* 0x000fe2000782c0ff */
[----:B------:R-:W-:Y:S01]  /*0be0*/  FFMA R14, R3, R14, -0.0013887860113754868507 ;  /* 0xbab607ed030e7423 */ /* 0x000fe2000000000e */
[----:B------:R-:W-:-:S04]  /*0bf0*/  ISETP.NE.U32.AND P0, PT, R0, 0x1, PT ;  /* 0x000000010000780c */ /* 0x000fc80003f05070 */
[----:B------:R-:W-:Y:S02]  /*0c00*/  FSEL R0, R15, 0.041666727513074874878, P0 ;  /* 0x3d2aaabb0f007808 */ /* 0x000fe40000000000 */
[----:B------:R-:W-:Y:S02]  /*0c10*/  FSEL R14, R14, -0.00019574658654164522886, !P0 ;  /* 0xb94d41530e0e7808 */ /* 0x000fe40004000000 */
[----:B------:R-:W-:-:S03]  /*0c20*/  FSEL R11, -R16, -0.4999999701976776123, P0 ;  /* 0xbeffffff100b7808 */ /* 0x000fc60000000100 */
[----:B------:R-:W-:Y:S01]  /*0c30*/  FFMA R14, R3, R14, R0 ;  /* 0x0000000e030e7223 */ /* 0x000fe20000000000 */
[----:B------:R-:W-:Y:S02]  /*0c40*/  FSEL R0, R17, 1, P0 ;  /* 0x3f80000011007808 */ /* 0x000fe40000000000 */
[----:B0-----:R-:W-:Y:S01]  /*0c50*/  ISETP.GE.AND P0, PT, R9, UR4, PT ;  /* 0x0000000409007c0c */ /* 0x001fe2000bf06270 */
[C---:B------:R-:W-:Y:S02]  /*0c60*/  FFMA R11, R3.reuse, R14, R11 ;  /* 0x0000000e030b7223 */ /* 0x040fe4000000000b */
[----:B------:R-:W-:-:S04]  /*0c70*/  FFMA R3, R3, R0, RZ ;  /* 0x0000000003037223 */ /* 0x000fc800000000ff */
[----:B------:R-:W-:-:S04]  /*0c80*/  FFMA R0, R3, R11, R0 ;  /* 0x0000000b03007223 */ /* 0x000fc80000000000 */
[----:B------:R-:W-:Y:S02]  /*0c90*/  @P1 FADD R0, RZ, -R0 ;  /* 0x80000000ff001221 */ /* 0x000fe40000000000 */
[----:B------:R-:W-:Y:S05]  /*0ca0*/  @P0 BRA `(.L_x_12) ;  /* 0x0000000000700947 */ /* 0x000fea0003800000 */
[----:B------:R-:W0:Y:S08]  /*0cb0*/  LDC R4, c[0x0][0x3a4] ;  /* 0x0000e900ff047b82 */ /* 0x000e300000000800 */
[----:B------:R-:W1:Y:S08]  /*0cc0*/  LDC.64 R2, c[0x0][0x380] ;  /* 0x0000e000ff027b82 */ /* 0x000e700000000a00 */
[----:B------:R-:W2:Y:S01]  /*0cd0*/  LDC.64 R10, c[0x0][0x388] ;  /* 0x0000e200ff0a7b82 */ /* 0x000ea20000000a00 */
[----:B0-----:R-:W-:-:S07]  /*0ce0*/  IMAD R13, R4, UR8, R9 ;  /* 0x00000008040d7c24 */ /* 0x001fce000f8e0209 */
.L_x_13:
[----:B0-----:R-:W-:-:S04]  /*0cf0*/  VIADD R17, R13, UR14 ;  /* 0x0000000e0d117c36 */ /* 0x001fc80008000000 */
[----:B--2---:R-:W-:-:S04]  /*0d00*/  IMAD.WIDE R14, R17, 0x4, R10 ;  /* 0x00000004110e7825 */ /* 0x004fc800078e020a */
[--C-:B-1----:R-:W-:Y:S01]  /*0d10*/  IMAD.WIDE R16, R17, 0x4, R2.reuse ;  /* 0x0000000411107825 */ /* 0x102fe200078e0202 */
[----:B------:R-:W2:Y:S03]  /*0d20*/  LDG.E R25, desc[UR10][R14.64] ;  /* 0x0000000a0e197981 */ /* 0x000ea6000c1e1900 */
[C---:B------:R-:W-:Y:S01]  /*0d30*/  IMAD.WIDE R18, R13.reuse, 0x4, R2 ;  /* 0x000000040d127825 */ /* 0x040fe200078e0202 */
[----:B------:R-:W3:Y:S03]  /*0d40*/  LDG.E R23, desc[UR10][R16.64] ;  /* 0x0000000a10177981 */ /* 0x000ee6000c1e1900 */
[C---:B------:R-:W-:Y:S01]  /*0d50*/  IMAD.WIDE R20, R13.reuse, 0x4, R10 ;  /* 0x000000040d147825 */ /* 0x040fe200078e020a */
[----:B------:R-:W4:Y:S04]  /*0d60*/  LDG.E R8, desc[UR10][R18.64] ;  /* 0x0000000a12087981 */ /* 0x000f28000c1e1900 */
[----:B------:R-:W5:Y:S01]  /*0d70*/  LDG.E R4, desc[UR10][R20.64] ;  /* 0x0000000a14047981 */ /* 0x000f62000c1e1900 */
[----:B------:R-:W-:-:S05]  /*0d80*/  VIADD R13, R13, UR7 ;  /* 0x000000070d0d7c36 */ /* 0x000fca0008000000 */
[----:B------:R-:W-:Y:S01]  /*0d90*/  ISETP.GE.AND P0, PT, R13, UR6, PT ;  /* 0x000000060d007c0c */ /* 0x000fe2000bf06270 */
[-C--:B--2---:R-:W-:Y:S01]  /*0da0*/  FMUL R27, R0, R25.reuse ;  /* 0x00000019001b7220 */ /* 0x084fe20000400000 */
[----:B------:R-:W-:-:S03]  /*0db0*/  FMUL R25, R12, R25 ;  /* 0x000000190c197220 */ /* 0x000fc60000400000 */
[-C--:B---3--:R-:W-:Y:S01]  /*0dc0*/  FFMA R27, R12, R23.reuse, -R27 ;  /* 0x000000170c1b7223 */ /* 0x088fe2000000081b */
[----:B------:R-:W-:-:S03]  /*0dd0*/  FFMA R25, R0, R23, R25 ;  /* 0x0000001700197223 */ /* 0x000fc60000000019 */
[C-C-:B----4-:R-:W-:Y:S01]  /*0de0*/  FADD R23, R27.reuse, R8.reuse ;  /* 0x000000081b177221 */ /* 0x150fe20000000000 */
[----:B------:R-:W-:Y:S01]  /*0df0*/  FADD R29, -R27, R8 ;  /* 0x000000081b1d7221 */ /* 0x000fe20000000100 */
[C-C-:B-----5:R-:W-:Y:S01]  /*0e00*/  FADD R27, R25.reuse, R4.reuse ;  /* 0x00000004191b7221 */ /* 0x160fe20000000000 */
[----:B------:R-:W-:Y:S02]  /*0e10*/  FADD R25, -R25, R4 ;  /* 0x0000000419197221 */ /* 0x000fe40000000100 */
[----:B------:R0:W-:Y:S04]  /*0e20*/  STG.E desc[UR10][R18.64], R23 ;  /* 0x0000001712007986 */ /* 0x0001e8000c10190a */
[----:B------:R0:W-:Y:S04]  /*0e30*/  STG.E desc[UR10][R20.64], R27 ;  /* 0x0000001b14007986 */ /* 0x0001e8000c10190a */
[----:B------:R0:W-:Y:S04]  /*0e40*/  STG.E desc[UR10][R16.64], R29 ;  /* 0x0000001d10007986 */ /* 0x0001e8000c10190a */
[----:B------:R0:W-:Y:S01]  /*0e50*/  STG.E desc[UR10][R14.64], R25 ;  /* 0x000000190e007986 */ /* 0x0001e2000c10190a */
[----:B------:R-:W-:Y:S05]  /*0e60*/  @!P0 BRA `(.L_x_13) ;  /* 0xfffffffc00a08947 */ /* 0x000fea000383ffff */
.L_x_12:
[----:B------:R-:W-:Y:S05]  /*0e70*/  BSYNC.RECONVERGENT B1 ;  /* 0x0000000000017941 */ /* 0x000fea0003800200 */
.L_x_11:
[----:B------:R-:W-:-:S05]  /*0e80*/  VIADD R9, R9, UR9 ;  /* 0x0000000909097c36 */ /* 0x000fca0008000000 */
[----:B------:R-:W-:-:S13]  /*0e90*/  ISETP.GE.AND P0, PT, R9, UR14, PT ;  /* 0x0000000e09007c0c */ /* 0x000fda000bf06270 */
[----:B------:R-:W-:Y:S05]  /*0ea0*/  @!P0 BRA `(.L_x_14) ;  /* 0xfffffff000a48947 */ /* 0x000fea000383ffff */
.L_x_2:
[----:B0-2---:R-:W-:Y:S05]  /*0eb0*/  BSYNC.RECONVERGENT B0 ;  /* 0x0000000000007941 */ /* 0x005fea0003800200 */
.L_x_1:
[----:B------:R-:W0:Y:S01]  /*0ec0*/  LDCU UR4, c[0x0][0x3a0] ;  /* 0x00007400ff0477ac */ /* 0x000e220008000800 */
[----:B------:R-:W-:-:S04]  /*0ed0*/  USHF.L.U32 UR7, UR7, 0x1, URZ ;  /* 0x0000000107077899 */ /* 0x000fc800080006ff */
[----:B0-----:R-:W-:Y:S01]  /*0ee0*/  UISETP.GT.AND UP0, UPT, UR7, UR4, UPT ;  /* 0x000000040700728c */ /* 0x001fe2000bf04270 */
[----:B------:R-:W-:Y:S08]  /*0ef0*/  BAR.SYNC.DEFER_BLOCKING 0x0 ;  /* 0x0000000000007b1d */ /* 0x000ff00000010000 */
[----:B------:R-:W-:Y:S05]  /*0f00*/  BRA.U !UP0, `(.L_x_15) ;  /* 0xfffffff108747547 */ /* 0x000fea000b83ffff */
.L_x_0:
[----:B------:R-:W1:Y:S01]  /*0f10*/  S2R R0, SR_TID.X ;  /* 0x0000000000007919 */ /* 0x000e620000002100 */
[----:B------:R-:W1:Y:S02]  /*0f20*/  LDC R3, c[0x0][0x3a4] ;  /* 0x0000e900ff037b82 */ /* 0x000e640000000800 */
[----:B-1----:R-:W-:-:S05]  /*0f30*/  IMAD R0, R3, UR8, R0 ;  /* 0x0000000803007c24 */ /* 0x002fca000f8e0200 */
[----:B------:R-:W-:-:S13]  /*0f40*/  ISETP.GE.AND P0, PT, R0, UR6, PT ;  /* 0x0000000600007c0c */ /* 0x000fda000bf06270 */
[----:B0-----:R-:W-:Y:S05]  /*0f50*/  @P0 EXIT ;  /* 0x000000000000094d */ /* 0x001fea0003800000 */
[----:B------:R-:W0:Y:S01]  /*0f60*/  LDC.64 R14, c[0x0][0x380] ;  /* 0x0000e000ff0e7b82 */ /* 0x000e220000000a00 */
[----:B------:R-:W1:Y:S07]  /*0f70*/  LDCU UR4, c[0x0][0x360] ;  /* 0x00006c00ff0477ac */ /* 0x000e6e0008000800 */
[----:B------:R-:W2:Y:S08]  /*0f80*/  LDC.64 R16, c[0x0][0x388] ;  /* 0x0000e200ff107b82 */ /* 0x000eb00000000a00 */
[----:B------:R-:W3:Y:S08]  /*0f90*/  LDC.64 R10, c[0x0][0x390] ;  /* 0x0000e400ff0a7b82 */ /* 0x000ef00000000a00 */
[----:B-1----:R-:W4:Y:S02]  /*0fa0*/  LDC.64 R12, c[0x0][0x398] ;  /* 0x0000e600ff0c7b82 */ /* 0x002f240000000a00 */
.L_x_16:
[----:B01----:R-:W-:-:S06]  /*0fb0*/  IMAD.WIDE R2, R0, 0x4, R14 ;  /* 0x0000000400027825 */ /* 0x003fcc00078e020e */
[----:B------:R-:W5:Y:S01]  /*0fc0*/  LDG.E R3, desc[UR10][R2.64] ;  /* 0x0000000a02037981 */ /* 0x000f62000c1e1900 */
[----:B---3--:R-:W-:-:S04]  /*0fd0*/  IMAD.WIDE R4, R0, 0x4, R10 ;  /* 0x0000000400047825 */ /* 0x008fc800078e020a */
[C---:B--2---:R-:W-:Y:S01]  /*0fe0*/  IMAD.WIDE R6, R0.reuse, 0x4, R16 ;  /* 0x0000000400067825 */ /* 0x044fe200078e0210 */
[----:B-----5:R1:W-:Y:S05]  /*0ff0*/  STG.E desc[UR10][R4.64], R3 ;  /* 0x0000000304007986 */ /* 0x0203ea000c10190a */
[----:B------:R-:W2:Y:S01]  /*1000*/  LDG.E R7, desc[UR10][R6.64] ;  /* 0x0000000a06077981 */ /* 0x000ea2000c1e1900 */
[----:B----4-:R-:W-:-:S04]  /*1010*/  IMAD.WIDE R8, R0, 0x4, R12 ;  /* 0x0000000400087825 */ /* 0x010fc800078e020c */
[----:B------:R-:W-:-:S05]  /*1020*/  VIADD R0, R0, UR4 ;  /* 0x0000000400007c36 */ /* 0x000fca0008000000 */
[----:B------:R-:W-:Y:S01]  /*1030*/  ISETP.GE.AND P0, PT, R0, UR6, PT ;  /* 0x0000000600007c0c */ /* 0x000fe2000bf06270 */
[----:B--2---:R1:W-:-:S12]  /*1040*/  STG.E desc[UR10][R8.64], R7 ;  /* 0x0000000708007986 */ /* 0x0043d8000c10190a */
[----:B------:R-:W-:Y:S05]  /*1050*/  @!P0 BRA `(.L_x_16) ;  /* 0xfffffffc00d48947 */ /* 0x000fea000383ffff */
[----:B------:R-:W-:Y:S05]  /*1060*/  EXIT ;  /* 0x000000000000794d */ /* 0x000fea0003800000 */
        .weak           $__internal_0_$__cuda_sm20_div_rn_f64_full
        .type           $__internal_0_$__cuda_sm20_div_rn_f64_full,@function
        .size           $__internal_0_$__cuda_sm20_div_rn_f64_full,(.L_x_23 - $__internal_0_$__cuda_sm20_div_rn_f64_full)
$__internal_0_$__cuda_sm20_div_rn_f64_full:
[C---:B------:R-:W-:Y:S01]  /*1070*/  FSETP.GEU.AND P0, PT, |R7|.reuse, 1.469367938527859385e-39, PT ;  /* 0x001000000700780b */ /* 0x040fe20003f0e200 */
[----:B------:R-:W-:Y:S01]  /*1080*/  IMAD.MOV.U32 R14, RZ, RZ, 0x1 ;  /* 0x00000001ff0e7424 */ /* 0x000fe200078e00ff */
[----:B------:R-:W-:Y:S01]  /*1090*/  LOP3.LUT R12, R7, 0x800fffff, RZ, 0xc0, !PT ;  /* 0x800fffff070c7812 */ /* 0x000fe200078ec0ff */
[----:B------:R-:W-:Y:S01]  /*10a0*/  IMAD.MOV.U32 R8, RZ, RZ, 0x1ca00000 ;  /* 0x1ca00000ff087424 */ /* 0x000fe200078e00ff */
[C---:B------:R-:W-:Y:S01]  /*10b0*/  FSETP.GEU.AND P2, PT, |R11|.reuse, 1.469367938527859385e-39, PT ;  /* 0x001000000b00780b */ /* 0x040fe20003f4e200 */
[----:B------:R-:W-:Y:S01]  /*10c0*/  BSSY.RECONVERGENT B2, `(.L_x_17) ;  /* 0x0000053000027945 */ /* 0x000fe20003800200 */
[----:B------:R-:W-:Y:S01]  /*10d0*/  LOP3.LUT R13, R12, 0x3ff00000, RZ, 0xfc, !PT ;  /* 0x3ff000000c0d7812 */ /* 0x000fe200078efcff */
[----:B------:R-:W-:Y:S01]  /*10e0*/  IMAD.MOV.U32 R12, RZ, RZ, R6 ;  /* 0x000000ffff0c7224 */ /* 0x000fe200078e0006 */
[----:B------:R-:W-:Y:S02]  /*10f0*/  LOP3.LUT R4, R11, 0x7ff00000, RZ, 0xc0, !PT ;  /* 0x7ff000000b047812 */ /* 0x000fe400078ec0ff */
[----:B------:R-:W-:-:S03]  /*1100*/  LOP3.LUT R19, R7, 0x7ff00000, RZ, 0xc0, !PT ;  /* 0x7ff0000007137812 */ /* 0x000fc600078ec0ff */
[----:B------:R-:W-:Y:S01]  /*1110*/  @!P0 DMUL R12, R6, 8.98846567431157953865e+307 ;  /* 0x7fe00000060c8828 */ /* 0x000fe20000000000 */
[----:B------:R-:W-:-:S03]  /*1120*/  ISETP.GE.U32.AND P1, PT, R4, R19, PT ;  /* 0x000000130400720c */ /* 0x000fc60003f26070 */
[----:B------:R-:W-:Y:S02]  /*1130*/  @!P2 LOP3.LUT R17, R7, 0x7ff00000, RZ, 0xc0, !PT ;  /* 0x7ff000000711a812 */ /* 0x000fe400078ec0ff */
[----:B------:R-:W0:Y:S02]  /*1140*/  MUFU.RCP64H R15, R13 ;  /* 0x0000000d000f7308 */ /* 0x000e240000001800 */
[----:B------:R-:W-:-:S04]  /*1150*/  @!P2 ISETP.GE.U32.AND P3, PT, R4, R17, PT ;  /* 0x000000110400a20c */ /* 0x000fc80003f66070 */
[----:B------:R-:W-:-:S04]  /*1160*/  @!P2 SEL R17, R8, 0x63400000, !P3 ;  /* 0x634000000811a807 */ /* 0x000fc80005800000 */
[----:B------:R-:W-:-:S04]  /*1170*/  @!P2 LOP3.LUT R20, R17, 0x80000000, R11, 0xf8, !PT ;  /* 0x800000001114a812 */ /* 0x000fc800078ef80b */
[----:B------:R-:W-:Y:S01]  /*1180*/  @!P2 LOP3.LUT R21, R20, 0x100000, RZ, 0xfc, !PT ;  /* 0x001000001415a812 */ /* 0x000fe200078efcff */
[----:B------:R-:W-:Y:S01]  /*1190*/  @!P2 IMAD.MOV.U32 R20, RZ, RZ, RZ ;  /* 0x000000ffff14a224 */ /* 0x000fe200078e00ff */
[----:B0-----:R-:W-:-:S08]  /*11a0*/  DFMA R2, R14, -R12, 1 ;  /* 0x3ff000000e02742b */ /* 0x001fd0000000080c */
[----:B------:R-:W-:-:S08]  /*11b0*/  DFMA R2, R2, R2, R2 ;  /* 0x000000020202722b */ /* 0x000fd00000000002 */
[----:B------:R-:W-:Y:S01]  /*11c0*/  DFMA R14, R14, R2, R14 ;  /* 0x000000020e0e722b */ /* 0x000fe2000000000e */
[----:B------:R-:W-:Y:S01]  /*11d0*/  SEL R3, R8, 0x63400000, !P1 ;  /* 0x6340000008037807 */ /* 0x000fe20004800000 */
[----:B------:R-:W-:-:S03]  /*11e0*/  IMAD.MOV.U32 R2, RZ, RZ, R10 ;  /* 0x000000ffff027224 */ /* 0x000fc600078e000a */
[----:B------:R-:W-:-:S03]  /*11f0*/  LOP3.LUT R3, R3, 0x800fffff, R11, 0xf8, !PT ;  /* 0x800fffff03037812 */ /* 0x000fc600078ef80b */
[----:B------:R-:W-:-:S03]  /*1200*/  DFMA R16, R14, -R12, 1 ;  /* 0x3ff000000e10742b */ /* 0x000fc6000000080c */
[----:B------:R-:W-:Y:S01]  /*1210*/  @!P2 DFMA R2, R2, 2, -R20 ;  /* 0x400000000202a82b */ /* 0x000fe20000000814 */
[----:B------:R-:W-:-:S04]  /*1220*/  IMAD.MOV.U32 R20, RZ, RZ, R4 ;  /* 0x000000ffff147224 */ /* 0x000fc800078e0004 */
[----:B------:R-:W-:Y:S01]  /*1230*/  DFMA R14, R14, R16, R14 ;  /* 0x000000100e0e722b */ /* 0x000fe2000000000e */
[----:B------:R-:W-:Y:S01]  /*1240*/  IMAD.MOV.U32 R21, RZ, RZ, R19 ;  /* 0x000000ffff157224 */ /* 0x000fe200078e0013 */
[----:B------:R-:W-:-:S03]  /*1250*/  @!P0 LOP3.LUT R21, R13, 0x7ff00000, RZ, 0xc0, !PT ;  /* 0x7ff000000d158812 */ /* 0x000fc600078ec0ff */
[----:B------:R-:W-:Y:S02]  /*1260*/  @!P2 LOP3.LUT R20, R3, 0x7ff00000, RZ, 0xc0, !PT ;  /* 0x7ff000000314a812 */ /* 0x000fe400078ec0ff */
[----:B------:R-:W-:Y:S01]  /*1270*/  VIADD R23, R21, 0xffffffff ;  /* 0xffffffff15177836 */ /* 0x000fe20000000000 */
[----:B------:R-:W-:Y:S02]  /*1280*/  DMUL R16, R14, R2 ;  /* 0x000000020e107228 */ /* 0x000fe40000000000 */
[----:B------:R-:W-:-:S05]  /*1290*/  VIADD R22, R20, 0xffffffff ;  /* 0xffffffff14167836 */ /* 0x000fca0000000000 */
[----:B------:R-:W-:Y:S01]  /*12a0*/  ISETP.GT.U32.AND P0, PT, R22, 0x7feffffe, PT ;  /* 0x7feffffe1600780c */ /* 0x000fe20003f04070 */
[----:B------:R-:W-:-:S03]  /*12b0*/  DFMA R18, R16, -R12, R2 ;  /* 0x8000000c1012722b */ /* 0x000fc60000000002 */
[----:B------:R-:W-:-:S05]  /*12c0*/  ISETP.GT.U32.OR P0, PT, R23, 0x7feffffe, P0 ;  /* 0x7feffffe1700780c */ /* 0x000fca0000704470 */
[----:B------:R-:W-:-:S08]  /*12d0*/  DFMA R14, R14, R18, R16 ;  /* 0x000000120e0e722b */ /* 0x000fd00000000010 */
[----:B------:R-:W-:Y:S05]  /*12e0*/  @P0 BRA `(.L_x_18) ;  /* 0x00000000006c0947 */ /* 0x000fea0003800000 */
[----:B------:R-:W-:-:S04]  /*12f0*/  LOP3.LUT R11, R7, 0x7ff00000, RZ, 0xc0, !PT ;  /* 0x7ff00000070b7812 */ /* 0x000fc800078ec0ff */
[CC--:B------:R-:W-:Y:S02]  /*1300*/  VIADDMNMX R10, R4.reuse, -R11.reuse, 0xb9600000, !PT ;  /* 0xb9600000040a7446 */ /* 0x0c0fe4000780090b */
[----:B------:R-:W-:Y:S02]  /*1310*/  ISETP.GE.U32.AND P0, PT, R4, R11, PT ;  /* 0x0000000b0400720c */ /* 0x000fe40003f06070 */
[----:B------:R-:W-:Y:S02]  /*1320*/  VIMNMX R10, PT, PT, R10, 0x46a00000, PT ;  /* 0x46a000000a0a7848 */ /* 0x000fe40003fe0100 */
[----:B------:R-:W-:-:S05]  /*1330*/  SEL R11, R8, 0x63400000, !P0 ;  /* 0x63400000080b7807 */ /* 0x000fca0004000000 */
[----:B------:R-:W-:Y:S02]  /*1340*/  IMAD.IADD R4, R10, 0x1, -R11 ;  /* 0x000000010a047824 */ /* 0x000fe400078e0a0b */
[----:B------:R-:W-:Y:S02]  /*1350*/  IMAD.MOV.U32 R10, RZ, RZ, RZ ;  /* 0x000000ffff0a7224 */ /* 0x000fe400078e00ff */
[----:B------:R-:W-:-:S06]  /*1360*/  VIADD R11, R4, 0x7fe00000 ;  /* 0x7fe00000040b7836 */ /* 0x000fcc0000000000 */
[----:B------:R-:W-:-:S10]  /*1370*/  DMUL R16, R14, R10 ;  /* 0x0000000a0e107228 */ /* 0x000fd40000000000 */
[----:B------:R-:W-:-:S13]  /*1380*/  FSETP.GTU.AND P0, PT, |R17|, 1.469367938527859385e-39, PT ;  /* 0x001000001100780b */ /* 0x000fda0003f0c200 */
[----:B------:R-:W-:Y:S05]  /*1390*/  @P0 BRA `(.L_x_19) ;  /* 0x0000000000940947 */ /* 0x000fea0003800000 */
[----:B------:R-:W-:Y:S01]  /*13a0*/  DFMA R2, R14, -R12, R2 ;  /* 0x8000000c0e02722b */ /* 0x000fe20000000002 */
[----:B------:R-:W-:-:S09]  /*13b0*/  IMAD.MOV.U32 R10, RZ, RZ, RZ ;  /* 0x000000ffff0a7224 */ /* 0x000fd200078e00ff */
[C---:B------:R-:W-:Y:S02]  /*13c0*/  FSETP.NEU.AND P0, PT, R3.reuse, RZ, PT ;  /* 0x000000ff0300720b */ /* 0x040fe40003f0d000 */
[----:B------:R-:W-:-:S04]  /*13d0*/  LOP3.LUT R13, R3, 0x80000000, R7, 0x48, !PT ;  /* 0x80000000030d7812 */ /* 0x000fc800078e4807 */
[----:B------:R-:W-:-:S07]  /*13e0*/  LOP3.LUT R11, R13, R11, RZ, 0xfc, !PT ;  /* 0x0000000b0d0b7212 */ /* 0x000fce00078efcff */
[----:B------:R-:W-:Y:S05]  /*13f0*/  @!P0 BRA `(.L_x_19) ;  /* 0x00000000007c8947 */ /* 0x000fea0003800000 */
[----:B------:R-:W-:Y:S01]  /*1400*/  IMAD.MOV R3, RZ, RZ, -R4 ;  /* 0x000000ffff037224 */ /* 0x000fe200078e0a04 */
[----:B------:R-:W-:Y:S01]  /*1410*/  DMUL.RP R10, R14, R10 ;  /* 0x0000000a0e0a7228 */ /* 0x000fe20000008000 */
[----:B------:R-:W-:-:S06]  /*1420*/  IMAD.MOV.U32 R2, RZ, RZ, RZ ;  /* 0x000000ffff027224 */ /* 0x000fcc00078e00ff */
[----:B------:R-:W-:-:S03]  /*1430*/  DFMA R2, R16, -R2, R14 ;  /* 0x800000021002722b */ /* 0x000fc6000000000e */
[----:B------:R-:W-:-:S03]  /*1440*/  LOP3.LUT R13, R11, R13, RZ, 0x3c, !PT ;  /* 0x0000000d0b0d7212 */ /* 0x000fc600078e3cff */
[----:B------:R-:W-:-:S04]  /*1450*/  IADD3 R2, PT, PT, -R4, -0x43300000, RZ ;  /* 0xbcd0000004027810 */ /* 0x000fc80007ffe1ff */
[----:B------:R-:W-:-:S04]  /*1460*/  FSETP.NEU.AND P0, PT, |R3|, R2, PT ;  /* 0x000000020300720b */ /* 0x000fc80003f0d200 */
[----:B------:R-:W-:Y:S02]  /*1470*/  FSEL R16, R10, R16, !P0 ;  /* 0x000000100a107208 */ /* 0x000fe40004000000 */
[----:B------:R-:W-:Y:S01]  /*1480*/  FSEL R17, R13, R17, !P0 ;  /* 0x000000110d117208 */ /* 0x000fe20004000000 */
[----:B------:R-:W-:Y:S06]  /*1490*/  BRA `(.L_x_19) ;  /* 0x0000000000547947 */ /* 0x000fec0003800000 */
.L_x_18:
[----:B------:R-:W-:-:S14]  /*14a0*/  DSETP.NAN.AND P0, PT, R10, R10, PT ;  /* 0x0000000a0a00722a */ /* 0x000fdc0003f08000 */
[----:B------:R-:W-:Y:S05]  /*14b0*/  @P0 BRA `(.L_x_20) ;  /* 0x0000000000440947 */ /* 0x000fea0003800000 */
[----:B------:R-:W-:-:S14]  /*14c0*/  DSETP.NAN.AND P0, PT, R6, R6, PT ;  /* 0x000000060600722a */ /* 0x000fdc0003f08000 */
[----:B------:R-:W-:Y:S05]  /*14d0*/  @P0 BRA `(.L_x_21) ;  /* 0x0000000000300947 */ /* 0x000fea0003800000 */
[----:B------:R-:W-:Y:S01]  /*14e0*/  ISETP.NE.AND P0, PT, R20, R21, PT ;  /* 0x000000151400720c */ /* 0x000fe20003f05270 */
[----:B------:R-:W-:Y:S02]  /*14f0*/  IMAD.MOV.U32 R16, RZ, RZ, 0x0 ;  /* 0x00000000ff107424 */ /* 0x000fe400078e00ff */
[----:B------:R-:W-:-:S10]  /*1500*/  IMAD.MOV.U32 R17, RZ, RZ, -0x80000 ;  /* 0xfff80000ff117424 */ /* 0x000fd400078e00ff */
[----:B------:R-:W-:Y:S05]  /*1510*/  @!P0 BRA `(.L_x_19) ;  /* 0x0000000000348947 */ /* 0x000fea0003800000 */
[----:B------:R-:W-:Y:S02]  /*1520*/  ISETP.NE.AND P0, PT, R20, 0x7ff00000, PT ;  /* 0x7ff000001400780c */ /* 0x000fe40003f05270 */
[----:B------:R-:W-:Y:S02]  /*1530*/  LOP3.LUT R17, R11, 0x80000000, R7, 0x48, !PT ;  /* 0x800000000b117812 */ /* 0x000fe400078e4807 */
[----:B------:R-:W-:-:S13]  /*1540*/  ISETP.EQ.OR P0, PT, R21, RZ, !P0 ;  /* 0x000000ff1500720c */ /* 0x000fda0004702670 */
[----:B------:R-:W-:Y:S01]  /*1550*/  @P0 LOP3.LUT R2, R17, 0x7ff00000, RZ, 0xfc, !PT ;  /* 0x7ff0000011020812 */ /* 0x000fe200078efcff */
[----:B------:R-:W-:Y:S02]  /*1560*/  @!P0 IMAD.MOV.U32 R16, RZ, RZ, RZ ;  /* 0x000000ffff108224 */ /* 0x000fe400078e00ff */
[----:B------:R-:W-:Y:S02]  /*1570*/  @P0 IMAD.MOV.U32 R16, RZ, RZ, RZ ;  /* 0x000000ffff100224 */ /* 0x000fe400078e00ff */
[----:B------:R-:W-:Y:S01]  /*1580*/  @P0 IMAD.MOV.U32 R17, RZ, RZ, R2 ;  /* 0x000000ffff110224 */ /* 0x000fe200078e0002 */
[----:B------:R-:W-:Y:S06]  /*1590*/  BRA `(.L_x_19) ;  /* 0x0000000000147947 */ /* 0x000fec0003800000 */
.L_x_21:
[----:B------:R-:W-:Y:S01]  /*15a0*/  LOP3.LUT R17, R7, 0x80000, RZ, 0xfc, !PT ;  /* 0x0008000007117812 */ /* 0x000fe200078efcff */
[----:B------:R-:W-:Y:S01]  /*15b0*/  IMAD.MOV.U32 R16, RZ, RZ, R6 ;  /* 0x000000ffff107224 */ /* 0x000fe200078e0006 */
[----:B------:R-:W-:Y:S06]  /*15c0*/  BRA `(.L_x_19) ;  /* 0x0000000000087947 */ /* 0x000fec0003800000 */
.L_x_20:
[----:B------:R-:W-:Y:S01]  /*15d0*/  LOP3.LUT R17, R11, 0x80000, RZ, 0xfc, !PT ;  /* 0x000800000b117812 */ /* 0x000fe200078efcff */
[----:B------:R-:W-:-:S07]  /*15e0*/  IMAD.MOV.U32 R16, RZ, RZ, R10 ;  /* 0x000000ffff107224 */ /* 0x000fce00078e000a */
.L_x_19:
[----:B------:R-:W-:Y:S05]  /*15f0*/  BSYNC.RECONVERGENT B2 ;  /* 0x0000000000027941 */ /* 0x000fea0003800200 */
.L_x_17:
[----:B------:R-:W-:Y:S02]  /*1600*/  IMAD.MOV.U32 R2, RZ, RZ, R0 ;  /* 0x000000ffff027224 */ /* 0x000fe400078e0000 */
[----:B------:R-:W-:-:S04]  /*1610*/  IMAD.MOV.U32 R3, RZ, RZ, 0x0 ;  /* 0x00000000ff037424 */ /* 0x000fc800078e00ff */
[----:B------:R-:W-:Y:S05]  /*1620*/  RET.REL.NODEC R2 `(_Z10fft_kernelPfS_S_S_iii) ;  /* 0xffffffe802747950 */ /* 0x000fea0003c3ffff */
.L_x_22:
[----:B------:R-:W-:-:S00]  /*1630*/  BRA `(.L_x_22) ;  /* 0xfffffffc00fc7947 */ /* 0x000fc0000383ffff */
[----:B------:R-:W-:-:S00]  /*1640*/  NOP ;  /* 0x0000000000007918 */ /* 0x000fc00000000000 */
        /* <DEDUP_REMOVED lines=11> */
.L_x_23:


//--------------------- .nv.global.init           --------------------------
	.section	.nv.global.init,"aw",@progbits
	.align	4
.nv.global.init:
	.type		__cudart_i2opi_f,@object
	.size		__cudart_i2opi_f,(.L_0 - __cudart_i2opi_f)
__cudart_i2opi_f:
        /*0000*/ 	.byte	0x41, 0x90, 0x43, 0x3c, 0x99, 0x95, 0x62, 0xdb, 0xc0, 0xdd, 0x34, 0xf5, 0xd1, 0x57, 0x27, 0xfc
        /*0010*/ 	.byte	0x29, 0x15, 0x44, 0x4e, 0x6e, 0x83, 0xf9, 0xa2
.L_0:


//--------------------- .nv.shared.reserved.0     --------------------------
	.section	.nv.shared.reserved.0,"aw",@nobits
	.weak		__nv_reservedSMEM_offset_0_alias
	.size		__nv_reservedSMEM_offset_0_alias, 0, 64
	.other		__nv_reservedSMEM_offset_0_alias,@"STO_CUDA_RESERVED_SHARED STV_DEFAULT"
__nv_reservedSMEM_offset_0_alias:
	.zero		0
	.zero		64


//--------------------- .nv.constant0._Z10fft_kernelPfS_S_S_iii --------------------------
	.section	.nv.constant0._Z10fft_kernelPfS_S_S_iii,"a",@progbits
	.sectionflags	@""
	.align	4
.nv.constant0._Z10fft_kernelPfS_S_S_iii:
	.zero		940


//--------------------- SYMBOLS --------------------------

	.type		.nv.reservedSmem.offset0,@object
	.size		.nv.reservedSmem.offset0,0x4
